//
// Generated by NVIDIA NVVM Compiler
//
// Compiler Build ID: CL-36424714
// Cuda compilation tools, release 13.0, V13.0.88
// Based on NVVM 20.0.0
//

.version 9.0
.target sm_100
.address_size 64

	// .globl	_Z9gpuKernelPKiS0_Pimmm

.visible .entry _Z9gpuKernelPKiS0_Pimmm(
	.param .u64 .ptr .align 1 _Z9gpuKernelPKiS0_Pimmm_param_0,
	.param .u64 .ptr .align 1 _Z9gpuKernelPKiS0_Pimmm_param_1,
	.param .u64 .ptr .align 1 _Z9gpuKernelPKiS0_Pimmm_param_2,
	.param .u64 _Z9gpuKernelPKiS0_Pimmm_param_3,
	.param .u64 _Z9gpuKernelPKiS0_Pimmm_param_4,
	.param .u64 _Z9gpuKernelPKiS0_Pimmm_param_5
)
{
	.reg .pred 	%p<13>;
	.reg .b32 	%r<77>;
	.reg .b64 	%rd<78>;

	ld.param.u64 	%rd26, [_Z9gpuKernelPKiS0_Pimmm_param_0];
	ld.param.u64 	%rd27, [_Z9gpuKernelPKiS0_Pimmm_param_1];
	ld.param.u64 	%rd28, [_Z9gpuKernelPKiS0_Pimmm_param_3];
	ld.param.u64 	%rd24, [_Z9gpuKernelPKiS0_Pimmm_param_4];
	ld.param.u64 	%rd29, [_Z9gpuKernelPKiS0_Pimmm_param_5];
	cvta.to.global.u64 	%rd1, %rd27;
	cvta.to.global.u64 	%rd2, %rd26;
	mov.u32 	%r13, %tid.x;
	mov.u32 	%r14, %ctaid.x;
	mov.u32 	%r15, %ntid.x;
	mad.lo.s32 	%r16, %r14, %r15, %r13;
	mov.u32 	%r17, %tid.y;
	mov.u32 	%r18, %ctaid.y;
	mov.u32 	%r19, %ntid.y;
	mad.lo.s32 	%r20, %r18, %r19, %r17;
	cvt.s64.s32 	%rd3, %r16;
	setp.le.u64 	%p1, %rd28, %rd3;
	cvt.u64.u32 	%rd4, %r20;
	setp.le.u64 	%p2, %rd29, %rd4;
	or.pred  	%p3, %p1, %p2;
	@%p3 bra 	$L__BB0_14;
	setp.eq.s64 	%p4, %rd24, 0;
	mov.b32 	%r76, 0;
	@%p4 bra 	$L__BB0_13;
	mul.lo.s64 	%rd5, %rd24, %rd3;
	and.b64  	%rd6, %rd24, 7;
	setp.lt.u64 	%p5, %rd24, 8;
	mov.b32 	%r76, 0;
	mov.b64 	%rd76, 0;
	@%p5 bra 	$L__BB0_5;
	and.b64  	%rd76, %rd24, -8;
	shl.b64 	%rd31, %rd4, 2;
	add.s64 	%rd73, %rd1, %rd31;
	shl.b64 	%rd9, %rd29, 5;
	shl.b64 	%rd32, %rd5, 2;
	add.s64 	%rd33, %rd32, %rd2;
	add.s64 	%rd72, %rd33, 16;
	mov.b32 	%r76, 0;
	mov.u64 	%rd74, %rd76;
$L__BB0_4:
	.pragma "nounroll";
	ld.global.u32 	%r26, [%rd72+-16];
	ld.global.u32 	%r27, [%rd73];
	mad.lo.s32 	%r28, %r27, %r26, %r76;
	ld.global.u32 	%r29, [%rd72+-12];
	shl.b64 	%rd34, %rd29, 2;
	add.s64 	%rd35, %rd73, %rd34;
	ld.global.u32 	%r30, [%rd35];
	mad.lo.s32 	%r31, %r30, %r29, %r28;
	ld.global.u32 	%r32, [%rd72+-8];
	add.s64 	%rd36, %rd35, %rd34;
	ld.global.u32 	%r33, [%rd36];
	mad.lo.s32 	%r34, %r33, %r32, %r31;
	ld.global.u32 	%r35, [%rd72+-4];
	add.s64 	%rd37, %rd36, %rd34;
	ld.global.u32 	%r36, [%rd37];
	mad.lo.s32 	%r37, %r36, %r35, %r34;
	ld.global.u32 	%r38, [%rd72];
	add.s64 	%rd38, %rd37, %rd34;
	ld.global.u32 	%r39, [%rd38];
	mad.lo.s32 	%r40, %r39, %r38, %r37;
	ld.global.u32 	%r41, [%rd72+4];
	add.s64 	%rd39, %rd38, %rd34;
	ld.global.u32 	%r42, [%rd39];
	mad.lo.s32 	%r43, %r42, %r41, %r40;
	ld.global.u32 	%r44, [%rd72+8];
	add.s64 	%rd40, %rd39, %rd34;
	ld.global.u32 	%r45, [%rd40];
	mad.lo.s32 	%r46, %r45, %r44, %r43;
	ld.global.u32 	%r47, [%rd72+12];
	add.s64 	%rd41, %rd40, %rd34;
	ld.global.u32 	%r48, [%rd41];
	mad.lo.s32 	%r76, %r48, %r47, %r46;
	add.s64 	%rd74, %rd74, -8;
	add.s64 	%rd73, %rd73, %rd9;
	add.s64 	%rd72, %rd72, 32;
	setp.ne.s64 	%p6, %rd74, 0;
	@%p6 bra 	$L__BB0_4;
$L__BB0_5:
	setp.eq.s64 	%p7, %rd6, 0;
	@%p7 bra 	$L__BB0_13;
	and.b64  	%rd18, %rd24, 3;
	setp.lt.u64 	%p8, %rd6, 4;
	@%p8 bra 	$L__BB0_8;
	add.s64 	%rd42, %rd76, %rd5;
	shl.b64 	%rd43, %rd42, 2;
	add.s64 	%rd44, %rd2, %rd43;
	ld.global.u32 	%r50, [%rd44];
	mad.lo.s64 	%rd45, %rd76, %rd29, %rd4;
	shl.b64 	%rd46, %rd45, 2;
	add.s64 	%rd47, %rd1, %rd46;
	ld.global.u32 	%r51, [%rd47];
	mad.lo.s32 	%r52, %r51, %r50, %r76;
	ld.global.u32 	%r53, [%rd44+4];
	shl.b64 	%rd48, %rd29, 2;
	add.s64 	%rd49, %rd47, %rd48;
	ld.global.u32 	%r54, [%rd49];
	mad.lo.s32 	%r55, %r54, %r53, %r52;
	ld.global.u32 	%r56, [%rd44+8];
	add.s64 	%rd50, %rd49, %rd48;
	ld.global.u32 	%r57, [%rd50];
	mad.lo.s32 	%r58, %r57, %r56, %r55;
	ld.global.u32 	%r59, [%rd44+12];
	add.s64 	%rd51, %rd50, %rd48;
	ld.global.u32 	%r60, [%rd51];
	mad.lo.s32 	%r76, %r60, %r59, %r58;
	add.s64 	%rd76, %rd76, 4;
$L__BB0_8:
	setp.eq.s64 	%p9, %rd18, 0;
	@%p9 bra 	$L__BB0_13;
	setp.eq.s64 	%p10, %rd18, 1;
	@%p10 bra 	$L__BB0_11;
	add.s64 	%rd52, %rd76, %rd5;
	shl.b64 	%rd53, %rd52, 2;
	add.s64 	%rd54, %rd2, %rd53;
	ld.global.u32 	%r62, [%rd54];
	mad.lo.s64 	%rd55, %rd76, %rd29, %rd4;
	shl.b64 	%rd56, %rd55, 2;
	add.s64 	%rd57, %rd1, %rd56;
	ld.global.u32 	%r63, [%rd57];
	mad.lo.s32 	%r64, %r63, %r62, %r76;
	ld.global.u32 	%r65, [%rd54+4];
	shl.b64 	%rd58, %rd29, 2;
	add.s64 	%rd59, %rd57, %rd58;
	ld.global.u32 	%r66, [%rd59];
	mad.lo.s32 	%r76, %r66, %r65, %r64;
	add.s64 	%rd76, %rd76, 2;
$L__BB0_11:
	and.b64  	%rd60, %rd24, 1;
	setp.eq.b64 	%p11, %rd60, 1;
	not.pred 	%p12, %p11;
	@%p12 bra 	$L__BB0_13;
	add.s64 	%rd61, %rd76, %rd5;
	shl.b64 	%rd62, %rd61, 2;
	add.s64 	%rd63, %rd2, %rd62;
	ld.global.u32 	%r67, [%rd63];
	mad.lo.s64 	%rd64, %rd76, %rd29, %rd4;
	shl.b64 	%rd65, %rd64, 2;
	add.s64 	%rd66, %rd1, %rd65;
	ld.global.u32 	%r68, [%rd66];
	mad.lo.s32 	%r76, %r68, %r67, %r76;
$L__BB0_13:
	ld.param.u64 	%rd71, [_Z9gpuKernelPKiS0_Pimmm_param_2];
	mad.lo.s64 	%rd67, %rd29, %rd3, %rd4;
	cvta.to.global.u64 	%rd68, %rd71;
	shl.b64 	%rd69, %rd67, 2;
	add.s64 	%rd70, %rd68, %rd69;
	st.global.u32 	[%rd70], %r76;
$L__BB0_14:
	ret;

}


// ===== COMPILED SASS (sm_100) =====

	.target	sm_100

	.elftype	@"ET_EXEC"


//--------------------- .note.nv.tkinfo           --------------------------
	.section	.note.nv.tkinfo,"",@"SHT_NOTE"
	.sectionflags	@"SHF_NOTE_NV_TKINFO"
	.tkinfo
        /*0018*/ 	.word	0x00000002
        /*0030*/ 	.string	""
        /*0030*/ 	.string	"ptxas"
        /*0030*/ 	.string	"Cuda compilation tools, release 13.0, V13.0.88"
        /*0030*/ 	.string	"Build cuda_13.0.r13.0/compiler.36424714_0"
        /*0030*/ 	.string	"-arch sm_100 -m 64 "



//--------------------- .note.nv.cuinfo           --------------------------
	.section	.note.nv.cuinfo,"",@"SHT_NOTE"
	.sectionflags	@"SHF_NOTE_NV_CUINFO"
        /*0018*/ 	.short	0x0002
        /*001a*/ 	.short	0x0064
        /*001c*/ 	.short	0x0082
	.zero		2


//--------------------- .nv.info                  --------------------------
	.section	.nv.info,"",@"SHT_CUDA_INFO"
	.align	4


	//----- nvinfo : EIATTR_REGCOUNT
	.align		4
        /*0000*/ 	.byte	0x04, 0x2f
        /*0002*/ 	.short	(.L_1 - .L_0)
	.align		4
.L_0:
        /*0004*/ 	.word	index@(_Z9gpuKernelPKiS0_Pimmm)
        /*0008*/ 	.word	0x00000020


	//----- nvinfo : EIATTR_FRAME_SIZE
	.align		4
.L_1:
        /*000c*/ 	.byte	0x04, 0x11
        /*000e*/ 	.short	(.L_3 - .L_2)
	.align		4
.L_2:
        /*0010*/ 	.word	index@(_Z9gpuKernelPKiS0_Pimmm)
        /*0014*/ 	.word	0x00000000


	//----- nvinfo : EIATTR_MIN_STACK_SIZE
	.align		4
.L_3:
        /*0018*/ 	.byte	0x04, 0x12
        /*001a*/ 	.short	(.L_5 - .L_4)
	.align		4
.L_4:
        /*001c*/ 	.word	index@(_Z9gpuKernelPKiS0_Pimmm)
        /*0020*/ 	.word	0x00000000
.L_5:


//--------------------- .nv.compat                --------------------------
	.section	.nv.compat,"",@"SHT_CUDA_COMPAT_INFO"
	.align	4
        /*0000*/ 	.byte	0x02, 0x09, 0x00, 0x00, 0x02, 0x02, 0x01, 0x00, 0x02, 0x05, 0x05, 0x00, 0x03, 0x07, 0x01, 0x01
        /*0010*/ 	.byte	0x02, 0x03, 0x00, 0x00, 0x02, 0x06, 0x01, 0x00, 0x04, 0x0b, 0x08, 0x00, 0x09, 0x00, 0x00, 0x00
        /*0020*/ 	.byte	0x00, 0x00, 0x00, 0x00


//--------------------- .nv.info._Z9gpuKernelPKiS0_Pimmm --------------------------
	.section	.nv.info._Z9gpuKernelPKiS0_Pimmm,"",@"SHT_CUDA_INFO"
	.sectionflags	@""
	.align	4


	//----- nvinfo : EIATTR_CUDA_API_VERSION
	.align		4
        /*0000*/ 	.byte	0x04, 0x37
        /*0002*/ 	.short	(.L_7 - .L_6)
.L_6:
        /*0004*/ 	.word	0x00000082


	//----- nvinfo : EIATTR_KPARAM_INFO
	.align		4
.L_7:
        /*0008*/ 	.byte	0x04, 0x17
        /*000a*/ 	.short	(.L_9 - .L_8)
.L_8:
        /*000c*/ 	.word	0x00000000
        /*0010*/ 	.short	0x0005
        /*0012*/ 	.short	0x0028
        /*0014*/ 	.byte	0x00, 0xf0, 0x21, 0x00


	//----- nvinfo : EIATTR_KPARAM_INFO
	.align		4
.L_9:
        /*0018*/ 	.byte	0x04, 0x17
        /*001a*/ 	.short	(.L_11 - .L_10)
.L_10:
        /*001c*/ 	.word	0x00000000
        /*0020*/ 	.short	0x0004
        /*0022*/ 	.short	0x0020
        /*0024*/ 	.byte	0x00, 0xf0, 0x21, 0x00


	//----- nvinfo : EIATTR_KPARAM_INFO
	.align		4
.L_11:
        /*0028*/ 	.byte	0x04, 0x17
        /*002a*/ 	.short	(.L_13 - .L_12)
.L_12:
        /*002c*/ 	.word	0x00000000
        /*0030*/ 	.short	0x0003
        /*0032*/ 	.short	0x0018
        /*0034*/ 	.byte	0x00, 0xf0, 0x21, 0x00


	//----- nvinfo : EIATTR_KPARAM_INFO
	.align		4
.L_13:
        /*0038*/ 	.byte	0x04, 0x17
        /*003a*/ 	.short	(.L_15 - .L_14)
.L_14:
        /*003c*/ 	.word	0x00000000
        /*0040*/ 	.short	0x0002
        /*0042*/ 	.short	0x0010
        /*0044*/ 	.byte	0x00, 0xf5, 0x21, 0x00


	//----- nvinfo : EIATTR_KPARAM_INFO
	.align		4
.L_15:
        /*0048*/ 	.byte	0x04, 0x17
        /*004a*/ 	.short	(.L_17 - .L_16)
.L_16:
        /*004c*/ 	.word	0x00000000
        /*0050*/ 	.short	0x0001
        /*0052*/ 	.short	0x0008
        /*0054*/ 	.byte	0x00, 0xf5, 0x21, 0x00


	//----- nvinfo : EIATTR_KPARAM_INFO
	.align		4
.L_17:
        /*0058*/ 	.byte	0x04, 0x17
        /*005a*/ 	.short	(.L_19 - .L_18)
.L_18:
        /*005c*/ 	.word	0x00000000
        /*0060*/ 	.short	0x0000
        /*0062*/ 	.short	0x0000
        /*0064*/ 	.byte	0x00, 0xf5, 0x21, 0x00


	//----- nvinfo : EIATTR_SPARSE_MMA_MASK
	.align		4
.L_19:
        /*0068*/ 	.byte	0x03, 0x50
        /*006a*/ 	.short	0x0000


	//----- nvinfo : EIATTR_MAXREG_COUNT
	.align		4
        /*006c*/ 	.byte	0x03, 0x1b
        /*006e*/ 	.short	0x00ff


	//----- nvinfo : EIATTR_MERCURY_ISA_VERSION
	.align		4
        /*0070*/ 	.byte	0x03, 0x5f
        /*0072*/ 	.short	0x0101


	//----- nvinfo : EIATTR_VRC_CTA_INIT_COUNT
	.align		4
        /*0074*/ 	.byte	0x02, 0x4a
	.zero		1
	.zero		1


	//----- nvinfo : EIATTR_EXIT_INSTR_OFFSETS
	.align		4
        /*0078*/ 	.byte	0x04, 0x1c
        /*007a*/ 	.short	(.L_21 - .L_20)


	//   ....[0]....
.L_20:
        /*007c*/ 	.word	0x00000100


	//   ....[1]....
        /*0080*/ 	.word	0x00000c60


	//----- nvinfo : EIATTR_CBANK_PARAM_SIZE
	.align		4
.L_21:
        /*0084*/ 	.byte	0x03, 0x19
        /*0086*/ 	.short	0x0030


	//----- nvinfo : EIATTR_PARAM_CBANK
	.align		4
        /*0088*/ 	.byte	0x04, 0x0a
        /*008a*/ 	.short	(.L_23 - .L_22)
	.align		4
.L_22:
        /*008c*/ 	.word	index@(.nv.constant0._Z9gpuKernelPKiS0_Pimmm)
        /*0090*/ 	.short	0x0380
        /*0092*/ 	.short	0x0030


	//----- nvinfo : EIATTR_SW_WAR
	.align		4
.L_23:
        /*0094*/ 	.byte	0x04, 0x36
        /*0096*/ 	.short	(.L_25 - .L_24)
.L_24:
        /*0098*/ 	.word	0x00000008
.L_25:


//--------------------- .nv.callgraph             --------------------------
	.section	.nv.callgraph,"",@"SHT_CUDA_CALLGRAPH"
	.align	4
	.sectionentsize	8
	.align		4
        /*0000*/ 	.word	0x00000000
	.align		4
        /*0004*/ 	.word	0xffffffff
	.align		4
        /*0008*/ 	.word	0x00000000
	.align		4
        /*000c*/ 	.word	0xfffffffe
	.align		4
        /*0010*/ 	.word	0x00000000
	.align		4
        /*0014*/ 	.word	0xfffffffd
	.align		4
        /*0018*/ 	.word	0x00000000
	.align		4
        /*001c*/ 	.word	0xfffffffc


//--------------------- .text._Z9gpuKernelPKiS0_Pimmm --------------------------
	.section	.text._Z9gpuKernelPKiS0_Pimmm,"ax",@progbits
	.align	128
        .global         _Z9gpuKernelPKiS0_Pimmm
        .type           _Z9gpuKernelPKiS0_Pimmm,@function
        .size           _Z9gpuKernelPKiS0_Pimmm,(.L_x_6 - _Z9gpuKernelPKiS0_Pimmm)
        .other          _Z9gpuKernelPKiS0_Pimmm,@"STO_CUDA_ENTRY STV_DEFAULT"
_Z9gpuKernelPKiS0_Pimmm:
.text._Z9gpuKernelPKiS0_Pimmm:
[----:B------:R-:W-:Y:S01]  /*0000*/  LDC R1, c[0x0][0x37c] ;  /* 0x0000df00ff017b82 */ /* 0x000fe20000000800 */
[----:B------:R-:W0:Y:S07]  /*0010*/  S2R R12, SR_TID.Y ;  /* 0x00000000000c7919 */ /* 0x000e2e0000002200 */
[----:B------:R-:W1:Y:S01]  /*0020*/  LDC R3, c[0x0][0x360] ;  /* 0x0000d800ff037b82 */ /* 0x000e620000000800 */
[----:B------:R-:W2:Y:S01]  /*0030*/  LDCU.64 UR6, c[0x0][0x398] ;  /* 0x00007300ff0677ac */ /* 0x000ea20008000a00 */
[----:B------:R-:W1:Y:S06]  /*0040*/  S2R R0, SR_TID.X ;  /* 0x0000000000007919 */ /* 0x000e6c0000002100 */
[----:B------:R-:W0:Y:S08]  /*0050*/  S2UR UR5, SR_CTAID.Y ;  /* 0x00000000000579c3 */ /* 0x000e300000002600 */
[----:B------:R-:W0:Y:S08]  /*0060*/  LDC R13, c[0x0][0x364] ;  /* 0x0000d900ff0d7b82 */ /* 0x000e300000000800 */
[----:B------:R-:W1:Y:S08]  /*0070*/  S2UR UR4, SR_CTAID.X ;  /* 0x00000000000479c3 */ /* 0x000e700000002500 */
[----:B------:R-:W3:Y:S01]  /*0080*/  LDC.64 R14, c[0x0][0x3a8] ;  /* 0x0000ea00ff0e7b82 */ /* 0x000ee20000000a00 */
[----:B0-----:R-:W-:-:S02]  /*0090*/  IMAD R12, R13, UR5, R12 ;  /* 0x000000050d0c7c24 */ /* 0x001fc4000f8e020c */
[----:B-1----:R-:W-:-:S05]  /*00a0*/  IMAD R0, R3, UR4, R0 ;  /* 0x0000000403007c24 */ /* 0x002fca000f8e0200 */
[----:B--2---:R-:W-:Y:S02]  /*00b0*/  ISETP.GE.U32.AND P1, PT, R0, UR6, PT ;  /* 0x0000000600007c0c */ /* 0x004fe4000bf26070 */
[----:B------:R-:W-:Y:S02]  /*00c0*/  SHF.R.S32.HI R3, RZ, 0x1f, R0 ;  /* 0x0000001fff037819 */ /* 0x000fe40000011400 */
[----:B---3--:R-:W-:-:S04]  /*00d0*/  ISETP.GE.U32.AND P0, PT, R12, R14, PT ;  /* 0x0000000e0c00720c */ /* 0x008fc80003f06070 */
[----:B------:R-:W-:-:S04]  /*00e0*/  ISETP.GE.U32.AND.EX P0, PT, RZ, R15, PT, P0 ;  /* 0x0000000fff00720c */ /* 0x000fc80003f06100 */
[----:B------:R-:W-:-:S13]  /*00f0*/  ISETP.GE.U32.OR.EX P0, PT, R3, UR7, P0, P1 ;  /* 0x0000000703007c0c */ /* 0x000fda0008706510 */
[----:B------:R-:W-:Y:S05]  /*0100*/  @P0 EXIT ;  /* 0x000000000000094d */ /* 0x000fea0003800000 */
[----:B------:R-:W0:Y:S01]  /*0110*/  LDCU.64 UR8, c[0x0][0x3a0] ;  /* 0x00007400ff0877ac */ /* 0x000e220008000a00 */
[----:B------:R-:W-:Y:S01]  /*0120*/  IMAD.MOV.U32 R19, RZ, RZ, RZ ;  /* 0x000000ffff137224 */ /* 0x000fe200078e00ff */
[----:B------:R-:W1:Y:S01]  /*0130*/  LDCU.64 UR10, c[0x0][0x358] ;  /* 0x00006b00ff0a77ac */ /* 0x000e620008000a00 */
[----:B0-----:R-:W-:-:S04]  /*0140*/  UISETP.NE.U32.AND UP0, UPT, UR8, URZ, UPT ;  /* 0x000000ff0800728c */ /* 0x001fc8000bf05070 */
[----:B------:R-:W-:-:S09]  /*0150*/  UISETP.NE.AND.EX UP0, UPT, UR9, URZ, UPT, UP0 ;  /* 0x000000ff0900728c */ /* 0x000fd2000bf05300 */
[----:B-1----:R-:W-:Y:S05]  /*0160*/  BRA.U !UP0, `(.L_x_0) ;  /* 0x0000000908947547 */ /* 0x002fea000b800000 */
[----:B------:R-:W-:Y:S02]  /*0170*/  UISETP.GE.U32.AND UP1, UPT, UR8, 0x8, UPT ;  /* 0x000000080800788c */ /* 0x000fe4000bf26070 */
[----:B------:R-:W-:Y:S01]  /*0180*/  IMAD R5, R3, UR8, RZ ;  /* 0x0000000803057c24 */ /* 0x000fe2000f8e02ff */
[----:B------:R-:W-:Y:S02]  /*0190*/  ULOP3.LUT UR12, UR8, 0x7, URZ, 0xc0, !UPT ;  /* 0x00000007080c7892 */ /* 0x000fe4000f8ec0ff */
[C---:B------:R-:W-:Y:S01]  /*01a0*/  IMAD.WIDE.U32 R10, R0.reuse, UR8, RZ ;  /* 0x00000008000a7c25 */ /* 0x040fe2000f8e00ff */
[----:B------:R-:W-:Y:S02]  /*01b0*/  UISETP.GE.U32.AND.EX UP1, UPT, UR9, URZ, UPT, UP1 ;  /* 0x000000ff0900728c */ /* 0x000fe4000bf26110 */
[----:B------:R-:W-:Y:S01]  /*01c0*/  UISETP.NE.U32.AND UP0, UPT, UR12, URZ, UPT ;  /* 0x000000ff0c00728c */ /* 0x000fe2000bf05070 */
[----:B------:R-:W-:Y:S01]  /*01d0*/  IMAD R5, R0, UR9, R5 ;  /* 0x0000000900057c24 */ /* 0x000fe2000f8e0205 */
[----:B------:R-:W-:Y:S01]  /*01e0*/  UMOV UR4, URZ ;  /* 0x000000ff00047c82 */ /* 0x000fe20008000000 */
[----:B------:R-:W-:Y:S01]  /*01f0*/  IMAD.MOV.U32 R19, RZ, RZ, RZ ;  /* 0x000000ffff137224 */ /* 0x000fe200078e00ff */
[----:B------:R-:W-:-:S02]  /*0200*/  UISETP.NE.AND.EX UP0, UPT, URZ, URZ, UPT, UP0 ;  /* 0x000000ffff00728c */ /* 0x000fc4000bf05300 */
[----:B------:R-:W-:Y:S01]  /*0210*/  IADD3 R2, PT, PT, R11, R5, RZ ;  /* 0x000000050b027210 */ /* 0x000fe20007ffe0ff */
[----:B------:R-:W-:Y:S01]  /*0220*/  UMOV UR5, URZ ;  /* 0x000000ff00057c82 */ /* 0x000fe20008000000 */
[----:B------:R-:W-:Y:S07]  /*0230*/  BRA.U !UP1, `(.L_x_1) ;  /* 0x0000000109fc7547 */ /* 0x000fee000b800000 */
[----:B------:R-:W0:Y:S01]  /*0240*/  LDCU.128 UR16, c[0x0][0x380] ;  /* 0x00007000ff1077ac */ /* 0x000e220008000c00 */
[C-C-:B------:R-:W-:Y:S01]  /*0250*/  SHF.L.U64.HI R6, R14.reuse, 0x5, R15.reuse ;  /* 0x000000050e067819 */ /* 0x140fe2000001020f */
[----:B------:R-:W-:Y:S01]  /*0260*/  IMAD.MOV.U32 R19, RZ, RZ, RZ ;  /* 0x000000ffff137224 */ /* 0x000fe200078e00ff */
[C---:B------:R-:W-:Y:S01]  /*0270*/  SHF.L.U64.HI R8, R14.reuse, 0x2, R15 ;  /* 0x000000020e087819 */ /* 0x040fe2000001020f */
[----:B------:R-:W1:Y:S01]  /*0280*/  LDCU UR5, c[0x0][0x3a4] ;  /* 0x00007480ff0577ac */ /* 0x000e620008000800 */
[----:B------:R-:W-:Y:S01]  /*0290*/  IMAD.SHL.U32 R7, R14, 0x4, RZ ;  /* 0x000000040e077824 */ /* 0x000fe200078e00ff */
[----:B------:R-:W-:-:S07]  /*02a0*/  ULOP3.LUT UR4, UR8, 0xfffffff8, URZ, 0xc0, !UPT ;  /* 0xfffffff808047892 */ /* 0x000fce000f8ec0ff */
[----:B------:R-:W-:Y:S01]  /*02b0*/  UMOV UR6, UR4 ;  /* 0x0000000400067c82 */ /* 0x000fe20008000000 */
[----:B0-----:R-:W-:Y:S02]  /*02c0*/  LEA R18, P1, R10, UR16, 0x2 ;  /* 0x000000100a127c11 */ /* 0x001fe4000f8210ff */
[----:B------:R-:W-:Y:S02]  /*02d0*/  LEA R4, P0, R12, UR18, 0x2 ;  /* 0x000000120c047c11 */ /* 0x000fe4000f8010ff */
[----:B------:R-:W-:Y:S01]  /*02e0*/  LEA.HI.X R17, R10, UR17, R2, 0x2, P1 ;  /* 0x000000110a117c11 */ /* 0x000fe200088f1402 */
[----:B-1----:R-:W-:Y:S01]  /*02f0*/  UMOV UR7, UR5 ;  /* 0x0000000500077c82 */ /* 0x002fe20008000000 */
[----:B------:R-:W-:Y:S02]  /*0300*/  IADD3 R18, P1, PT, R18, 0x10, RZ ;  /* 0x0000001012127810 */ /* 0x000fe40007f3e0ff */
[----:B------:R-:W-:Y:S02]  /*0310*/  LEA.HI.X R5, R12, UR19, RZ, 0x2, P0 ;  /* 0x000000130c057c11 */ /* 0x000fe400080f14ff */
[----:B------:R-:W-:-:S09]  /*0320*/  IADD3.X R17, PT, PT, RZ, R17, RZ, P1, !PT ;  /* 0x00000011ff117210 */ /* 0x000fd20000ffe4ff */
.L_x_2:
[-C--:B------:R-:W-:Y:S01]  /*0330*/  IADD3 R28, P0, PT, R4, R7.reuse, RZ ;  /* 0x00000007041c7210 */ /* 0x080fe20007f1e0ff */
[----:B------:R-:W-:Y:S01]  /*0340*/  IMAD.MOV.U32 R16, RZ, RZ, R18 ;  /* 0x000000ffff107224 */ /* 0x000fe200078e0012 */
[----:B------:R-:W2:Y:S03]  /*0350*/  LDG.E R20, desc[UR10][R4.64] ;  /* 0x0000000a04147981 */ /* 0x000ea6000c1e1900 */
[----:B------:R-:W-:Y:S01]  /*0360*/  IMAD.X R29, R5, 0x1, R8, P0 ;  /* 0x00000001051d7824 */ /* 0x000fe200000e0608 */
[----:B------:R-:W2:Y:S01]  /*0370*/  LDG.E R27, desc[UR10][R16.64+-0x10] ;  /* 0xfffff00a101b7981 */ /* 0x000ea2000c1e1900 */
[----:B------:R-:W-:-:S03]  /*0380*/  IADD3 R22, P0, PT, R28, R7, RZ ;  /* 0x000000071c167210 */ /* 0x000fc60007f1e0ff */
[----:B------:R-:W3:Y:S01]  /*0390*/  LDG.E R21, desc[UR10][R28.64] ;  /* 0x0000000a1c157981 */ /* 0x000ee2000c1e1900 */
[----:B------:R-:W-:-:S03]  /*03a0*/  IADD3.X R23, PT, PT, R29, R8, RZ, P0, !PT ;  /* 0x000000081d177210 */ /* 0x000fc600007fe4ff */
[----:B------:R-:W4:Y:S04]  /*03b0*/  LDG.E R26, desc[UR10][R16.64+-0x8] ;  /* 0xfffff80a101a7981 */ /* 0x000f28000c1e1900 */
[----:B------:R0:W4:Y:S04]  /*03c0*/  LDG.E R9, desc[UR10][R22.64] ;  /* 0x0000000a16097981 */ /* 0x000128000c1e1900 */
[----:B------:R-:W3:Y:S01]  /*03d0*/  LDG.E R28, desc[UR10][R16.64+-0xc] ;  /* 0xfffff40a101c7981 */ /* 0x000ee2000c1e1900 */
[----:B------:R-:W-:-:S03]  /*03e0*/  IADD3 R24, P0, PT, R22, R7, RZ ;  /* 0x0000000716187210 */ /* 0x000fc60007f1e0ff */
[----:B------:R-:W5:Y:S02]  /*03f0*/  LDG.E R29, desc[UR10][R16.64+0x4] ;  /* 0x0000040a101d7981 */ /* 0x000f64000c1e1900 */
[----:B------:R-:W-:Y:S01]  /*0400*/  IMAD.X R25, R23, 0x1, R8, P0 ;  /* 0x0000000117197824 */ /* 0x000fe200000e0608 */
[----:B------:R-:W-:-:S04]  /*0410*/  IADD3 R18, P0, PT, R24, R7, RZ ;  /* 0x0000000718127210 */ /* 0x000fc80007f1e0ff */
[----:B------:R-:W5:Y:S01]  /*0420*/  LDG.E R24, desc[UR10][R24.64] ;  /* 0x0000000a18187981 */ /* 0x000f62000c1e1900 */
[----:B--2---:R-:W-:Y:S02]  /*0430*/  IMAD R27, R27, R20, R19 ;  /* 0x000000141b1b7224 */ /* 0x004fe400078e0213 */
[----:B------:R-:W-:Y:S01]  /*0440*/  IMAD.X R19, R25, 0x1, R8, P0 ;  /* 0x0000000119137824 */ /* 0x000fe200000e0608 */
[----:B------:R-:W-:Y:S01]  /*0450*/  IADD3 R20, P0, PT, R18, R7, RZ ;  /* 0x0000000712147210 */ /* 0x000fe20007f1e0ff */
[----:B------:R-:W2:Y:S04]  /*0460*/  LDG.E R25, desc[UR10][R16.64] ;  /* 0x0000000a10197981 */ /* 0x000ea8000c1e1900 */
[----:B------:R-:W2:Y:S01]  /*0470*/  LDG.E R18, desc[UR10][R18.64] ;  /* 0x0000000a12127981 */ /* 0x000ea2000c1e1900 */
[----:B---3--:R-:W-:Y:S01]  /*0480*/  IMAD R27, R28, R21, R27 ;  /* 0x000000151c1b7224 */ /* 0x008fe200078e021b */
[----:B------:R-:W-:-:S02]  /*0490*/  IADD3.X R21, PT, PT, R19, R8, RZ, P0, !PT ;  /* 0x0000000813157210 */ /* 0x000fc400007fe4ff */
[----:B------:R-:W5:Y:S01]  /*04a0*/  LDG.E R28, desc[UR10][R16.64+-0x4] ;  /* 0xfffffc0a101c7981 */ /* 0x000f62000c1e1900 */
[----:B0-----:R-:W-:Y:S01]  /*04b0*/  IADD3 R22, P0, PT, R20, R7, RZ ;  /* 0x0000000714167210 */ /* 0x001fe20007f1e0ff */
[----:B----4-:R-:W-:Y:S02]  /*04c0*/  IMAD R9, R26, R9, R27 ;  /* 0x000000091a097224 */ /* 0x010fe400078e021b */
[----:B------:R-:W3:Y:S02]  /*04d0*/  LDG.E R20, desc[UR10][R20.64] ;  /* 0x0000000a14147981 */ /* 0x000ee4000c1e1900 */
[--C-:B------:R-:W-:Y:S01]  /*04e0*/  IMAD.X R23, R21, 0x1, R8.reuse, P0 ;  /* 0x0000000115177824 */ /* 0x100fe200000e0608 */
[----:B------:R-:W-:Y:S01]  /*04f0*/  IADD3 R26, P0, PT, R22, R7, RZ ;  /* 0x00000007161a7210 */ /* 0x000fe20007f1e0ff */
[----:B------:R-:W4:Y:S04]  /*0500*/  LDG.E R19, desc[UR10][R16.64+0xc] ;  /* 0x00000c0a10137981 */ /* 0x000f28000c1e1900 */
[----:B------:R-:W-:Y:S01]  /*0510*/  IMAD.X R27, R23, 0x1, R8, P0 ;  /* 0x00000001171b7824 */ /* 0x000fe200000e0608 */
[----:B------:R-:W4:Y:S04]  /*0520*/  LDG.E R22, desc[UR10][R22.64] ;  /* 0x0000000a16167981 */ /* 0x000f28000c1e1900 */
[----:B------:R0:W4:Y:S04]  /*0530*/  LDG.E R21, desc[UR10][R16.64+0x8] ;  /* 0x0000080a10157981 */ /* 0x000128000c1e1900 */
[----:B------:R-:W4:Y:S01]  /*0540*/  LDG.E R26, desc[UR10][R26.64] ;  /* 0x0000000a1a1a7981 */ /* 0x000f22000c1e1900 */
[----:B------:R-:W-:-:S04]  /*0550*/  UIADD3 UR6, UP1, UPT, UR6, -0x8, URZ ;  /* 0xfffffff806067890 */ /* 0x000fc8000ff3e0ff */
[----:B------:R-:W-:Y:S02]  /*0560*/  UIADD3.X UR7, UPT, UPT, UR7, -0x1, URZ, UP1, !UPT ;  /* 0xffffffff07077890 */ /* 0x000fe40008ffe4ff */
[----:B------:R-:W-:-:S04]  /*0570*/  UISETP.NE.U32.AND UP1, UPT, UR6, URZ, UPT ;  /* 0x000000ff0600728c */ /* 0x000fc8000bf25070 */
[----:B------:R-:W-:Y:S01]  /*0580*/  UISETP.NE.AND.EX UP1, UPT, UR7, URZ, UPT, UP1 ;  /* 0x000000ff0700728c */ /* 0x000fe2000bf25310 */
[----:B------:R-:W-:-:S05]  /*0590*/  LEA R4, P0, R14, R4, 0x5 ;  /* 0x000000040e047211 */ /* 0x000fca00078028ff */
[----:B------:R-:W-:Y:S02]  /*05a0*/  IMAD.X R5, R5, 0x1, R6, P0 ;  /* 0x0000000105057824 */ /* 0x000fe400000e0606 */
[----:B-----5:R-:W-:-:S04]  /*05b0*/  IMAD R9, R28, R24, R9 ;  /* 0x000000181c097224 */ /* 0x020fc800078e0209 */
[----:B--2---:R-:W-:-:S04]  /*05c0*/  IMAD R9, R25, R18, R9 ;  /* 0x0000001219097224 */ /* 0x004fc800078e0209 */
[----:B---3--:R-:W-:Y:S01]  /*05d0*/  IMAD R9, R29, R20, R9 ;  /* 0x000000141d097224 */ /* 0x008fe200078e0209 */
[----:B------:R-:W-:-:S04]  /*05e0*/  IADD3 R18, P1, PT, R16, 0x20, RZ ;  /* 0x0000002010127810 */ /* 0x000fc80007f3e0ff */
[----:B0-----:R-:W-:Y:S01]  /*05f0*/  IADD3.X R17, PT, PT, RZ, R17, RZ, P1, !PT ;  /* 0x00000011ff117210 */ /* 0x001fe20000ffe4ff */
[----:B----4-:R-:W-:-:S04]  /*0600*/  IMAD R9, R21, R22, R9 ;  /* 0x0000001615097224 */ /* 0x010fc800078e0209 */
[----:B------:R-:W-:Y:S01]  /*0610*/  IMAD R19, R19, R26, R9 ;  /* 0x0000001a13137224 */ /* 0x000fe200078e0209 */
[----:B------:R-:W-:Y:S06]  /*0620*/  BRA.U UP1, `(.L_x_2) ;  /* 0xfffffffd01407547 */ /* 0x000fec000b83ffff */
.L_x_1:
[----:B------:R-:W-:Y:S05]  /*0630*/  BRA.U !UP0, `(.L_x_0) ;  /* 0x0000000508607547 */ /* 0x000fea000b800000 */
[----:B------:R-:W-:Y:S02]  /*0640*/  UISETP.GE.U32.AND UP1, UPT, UR12, 0x4, UPT ;  /* 0x000000040c00788c */ /* 0x000fe4000bf26070 */
[----:B------:R-:W-:Y:S02]  /*0650*/  ULOP3.LUT UR7, UR8, 0x3, URZ, 0xc0, !UPT ;  /* 0x0000000308077892 */ /* 0x000fe4000f8ec0ff */
[----:B------:R-:W-:Y:S02]  /*0660*/  UISETP.GE.U32.AND.EX UP1, UPT, URZ, URZ, UPT, UP1 ;  /* 0x000000ffff00728c */ /* 0x000fe4000bf26110 */
[----:B------:R-:W-:-:S04]  /*0670*/  UISETP.NE.U32.AND UP0, UPT, UR7, URZ, UPT ;  /* 0x000000ff0700728c */ /* 0x000fc8000bf05070 */
[----:B------:R-:W-:-:S03]  /*0680*/  UISETP.NE.AND.EX UP0, UPT, URZ, URZ, UPT, UP0 ;  /* 0x000000ffff00728c */ /* 0x000fc6000bf05300 */
[----:B------:R-:W-:Y:S08]  /*0690*/  BRA.U !UP1, `(.L_x_3) ;  /* 0x00000001098c7547 */ /* 0x000ff0000b800000 */
[----:B------:R-:W0:Y:S01]  /*06a0*/  LDCU.128 UR12, c[0x0][0x380] ;  /* 0x00007000ff0c77ac */ /* 0x000e220008000c00 */
[----:B------:R-:W-:Y:S01]  /*06b0*/  IMAD R4, R14, UR5, RZ ;  /* 0x000000050e047c24 */ /* 0x000fe2000f8e02ff */
[----:B------:R-:W-:Y:S01]  /*06c0*/  IADD3 R9, P1, PT, R10, UR4, RZ ;  /* 0x000000040a097c10 */ /* 0x000fe2000ff3e0ff */
[----:B------:R-:W-:Y:S02]  /*06d0*/  IMAD.MOV.U32 R13, RZ, RZ, RZ ;  /* 0x000000ffff0d7224 */ /* 0x000fe400078e00ff */
[----:B------:R-:W-:Y:S02]  /*06e0*/  IMAD R5, R15, UR4, R4 ;  /* 0x000000040f057c24 */ /* 0x000fe4000f8e0204 */
[----:B------:R-:W-:-:S04]  /*06f0*/  IMAD.WIDE.U32 R6, R14, UR4, R12 ;  /* 0x000000040e067c25 */ /* 0x000fc8000f8e000c */
[----:B------:R-:W-:Y:S01]  /*0700*/  IMAD.WIDE.U32 R16, R14, 0x4, RZ ;  /* 0x000000040e107825 */ /* 0x000fe200078e00ff */
[----:B------:R-:W-:-:S03]  /*0710*/  IADD3 R5, PT, PT, R7, R5, RZ ;  /* 0x0000000507057210 */ /* 0x000fc60007ffe0ff */
[----:B------:R-:W-:Y:S01]  /*0720*/  IMAD.SHL.U32 R7, R15, 0x4, RZ ;  /* 0x000000040f077824 */ /* 0x000fe200078e00ff */
[----:B0-----:R-:W-:-:S03]  /*0730*/  LEA R20, P2, R6, UR14, 0x2 ;  /* 0x0000000e06147c11 */ /* 0x001fc6000f8410ff */
[----:B------:R-:W-:Y:S01]  /*0740*/  IMAD.IADD R17, R17, 0x1, R7 ;  /* 0x0000000111117824 */ /* 0x000fe200078e0207 */
[C---:B------:R-:W-:Y:S02]  /*0750*/  LEA R4, P0, R9.reuse, UR12, 0x2 ;  /* 0x0000000c09047c11 */ /* 0x040fe4000f8010ff */
[----:B------:R-:W-:Y:S02]  /*0760*/  LEA.HI.X R21, R6, UR15, R5, 0x2, P2 ;  /* 0x0000000f06157c11 */ /* 0x000fe400090f1405 */
[----:B------:R-:W-:Y:S02]  /*0770*/  IADD3.X R6, PT, PT, R2, UR5, RZ, P1, !PT ;  /* 0x0000000502067c10 */ /* 0x000fe40008ffe4ff */
[-C--:B------:R-:W-:Y:S01]  /*0780*/  IADD3 R8, P1, PT, R20, R16.reuse, RZ ;  /* 0x0000001014087210 */ /* 0x080fe20007f3e0ff */
[----:B------:R-:W2:Y:S01]  /*0790*/  LDG.E R18, desc[UR10][R20.64] ;  /* 0x0000000a14127981 */ /* 0x000ea2000c1e1900 */
[----:B------:R-:W-:Y:S02]  /*07a0*/  LEA.HI.X R5, R9, UR13, R6, 0x2, P0 ;  /* 0x0000000d09057c11 */ /* 0x000fe400080f1406 */
[----:B------:R-:W-:-:S02]  /*07b0*/  IADD3 R6, P0, PT, R8, R16, RZ ;  /* 0x0000001008067210 */ /* 0x000fc40007f1e0ff */
[----:B------:R-:W-:Y:S01]  /*07c0*/  IADD3.X R9, PT, PT, R17, R21, RZ, P1, !PT ;  /* 0x0000001511097210 */ /* 0x000fe20000ffe4ff */
[----:B------:R-:W2:Y:S01]  /*07d0*/  LDG.E R22, desc[UR10][R4.64] ;  /* 0x0000000a04167981 */ /* 0x000ea2000c1e1900 */
[----:B------:R-:W-:-:S03]  /*07e0*/  IADD3 R16, P1, PT, R6, R16, RZ ;  /* 0x0000001006107210 */ /* 0x000fc60007f3e0ff */
[--C-:B------:R-:W-:Y:S01]  /*07f0*/  IMAD.X R7, R9, 0x1, R17.reuse, P0 ;  /* 0x0000000109077824 */ /* 0x100fe200000e0611 */
[----:B------:R-:W3:Y:S04]  /*0800*/  LDG.E R8, desc[UR10][R8.64] ;  /* 0x0000000a08087981 */ /* 0x000ee8000c1e1900 */
[----:B------:R-:W3:Y:S01]  /*0810*/  LDG.E R23, desc[UR10][R4.64+0x4] ;  /* 0x0000040a04177981 */ /* 0x000ee2000c1e1900 */
[----:B------:R-:W-:-:S03]  /*0820*/  IMAD.X R17, R7, 0x1, R17, P1 ;  /* 0x0000000107117824 */ /* 0x000fc600008e0611 */
[----:B------:R-:W4:Y:S04]  /*0830*/  LDG.E R6, desc[UR10][R6.64] ;  /* 0x0000000a06067981 */ /* 0x000f28000c1e1900 */
[----:B------:R-:W4:Y:S04]  /*0840*/  LDG.E R25, desc[UR10][R4.64+0x8] ;  /* 0x0000080a04197981 */ /* 0x000f28000c1e1900 */
[----:B------:R-:W5:Y:S04]  /*0850*/  LDG.E R27, desc[UR10][R4.64+0xc] ;  /* 0x00000c0a041b7981 */ /* 0x000f68000c1e1900 */
[----:B------:R-:W5:Y:S01]  /*0860*/  LDG.E R16, desc[UR10][R16.64] ;  /* 0x0000000a10107981 */ /* 0x000f62000c1e1900 */
[----:B------:R-:W-:-:S04]  /*0870*/  UIADD3 UR4, UP1, UPT, UR4, 0x4, URZ ;  /* 0x0000000404047890 */ /* 0x000fc8000ff3e0ff */
[----:B------:R-:W-:Y:S01]  /*0880*/  UIADD3.X UR5, UPT, UPT, URZ, UR5, URZ, UP1, !UPT ;  /* 0x00000005ff057290 */ /* 0x000fe20008ffe4ff */
[----:B--2---:R-:W-:-:S04]  /*0890*/  IMAD R18, R22, R18, R19 ;  /* 0x0000001216127224 */ /* 0x004fc800078e0213 */
[----:B---3--:R-:W-:-:S04]  /*08a0*/  IMAD R18, R23, R8, R18 ;  /* 0x0000000817127224 */ /* 0x008fc800078e0212 */
[----:B----4-:R-:W-:-:S04]  /*08b0*/  IMAD R18, R25, R6, R18 ;  /* 0x0000000619127224 */ /* 0x010fc800078e0212 */
[----:B-----5:R-:W-:-:S07]  /*08c0*/  IMAD R19, R27, R16, R18 ;  /* 0x000000101b137224 */ /* 0x020fce00078e0212 */
.L_x_3:
[----:B------:R-:W-:Y:S05]  /*08d0*/  BRA.U !UP0, `(.L_x_0) ;  /* 0x0000000108b87547 */ /* 0x000fea000b800000 */
[----:B------:R-:W-:Y:S02]  /*08e0*/  UISETP.NE.U32.AND UP1, UPT, UR7, 0x1, UPT ;  /* 0x000000010700788c */ /* 0x000fe4000bf25070 */
[----:B------:R-:W-:Y:S02]  /*08f0*/  ULOP3.LUT UR6, UR8, 0x1, URZ, 0xc0, !UPT ;  /* 0x0000000108067892 */ /* 0x000fe4000f8ec0ff */
[----:B------:R-:W-:Y:S02]  /*0900*/  UISETP.NE.AND.EX UP1, UPT, URZ, URZ, UPT, UP1 ;  /* 0x000000ffff00728c */ /* 0x000fe4000bf25310 */
[----:B------:R-:W-:-:S04]  /*0910*/  UISETP.NE.U32.AND UP0, UPT, UR6, 0x1, UPT ;  /* 0x000000010600788c */ /* 0x000fc8000bf05070 */
[----:B------:R-:W-:-:S03]  /*0920*/  UISETP.NE.U32.AND.EX UP0, UPT, URZ, URZ, UPT, UP0 ;  /* 0x000000ffff00728c */ /* 0x000fc6000bf05100 */
[----:B------:R-:W-:Y:S08]  /*0930*/  BRA.U !UP1, `(.L_x_4) ;  /* 0x00000001095c7547 */ /* 0x000ff0000b800000 */
[----:B------:R-:W0:Y:S01]  /*0940*/  LDCU.128 UR12, c[0x0][0x380] ;  /* 0x00007000ff0c77ac */ /* 0x000e220008000c00 */
[----:B------:R-:W-:Y:S01]  /*0950*/  MOV R8, R12 ;  /* 0x0000000c00087202 */ /* 0x000fe20000000f00 */
[----:B------:R-:W-:Y:S01]  /*0960*/  IMAD R4, R14, UR5, RZ ;  /* 0x000000050e047c24 */ /* 0x000fe2000f8e02ff */
[----:B------:R-:W-:Y:S01]  /*0970*/  IADD3 R5, P0, PT, R10, UR4, RZ ;  /* 0x000000040a057c10 */ /* 0x000fe2000ff1e0ff */
[----:B------:R-:W-:Y:S02]  /*0980*/  IMAD.MOV.U32 R9, RZ, RZ, RZ ;  /* 0x000000ffff097224 */ /* 0x000fe400078e00ff */
[----:B------:R-:W-:Y:S01]  /*0990*/  IMAD R7, R15, UR4, R4 ;  /* 0x000000040f077c24 */ /* 0x000fe2000f8e0204 */
[----:B------:R-:W-:Y:S01]  /*09a0*/  IADD3.X R16, PT, PT, R2, UR5, RZ, P0, !PT ;  /* 0x0000000502107c10 */ /* 0x000fe200087fe4ff */
[----:B------:R-:W-:-:S04]  /*09b0*/  IMAD.WIDE.U32 R8, R14, UR4, R8 ;  /* 0x000000040e087c25 */ /* 0x000fc8000f8e0008 */
[----:B------:R-:W-:Y:S01]  /*09c0*/  IMAD.IADD R7, R9, 0x1, R7 ;  /* 0x0000000109077824 */ /* 0x000fe200078e0207 */
[C---:B0-----:R-:W-:Y:S02]  /*09d0*/  LEA R6, P0, R8.reuse, UR14, 0x2 ;  /* 0x0000000e08067c11 */ /* 0x041fe4000f8010ff */
[C---:B------:R-:W-:Y:S02]  /*09e0*/  LEA R4, P1, R5.reuse, UR12, 0x2 ;  /* 0x0000000c05047c11 */ /* 0x040fe4000f8210ff */
[----:B------:R-:W-:Y:S02]  /*09f0*/  LEA.HI.X R7, R8, UR15, R7, 0x2, P0 ;  /* 0x0000000f08077c11 */ /* 0x000fe400080f1407 */
[----:B------:R-:W-:Y:S02]  /*0a00*/  LEA.HI.X R5, R5, UR13, R16, 0x2, P1 ;  /* 0x0000000d05057c11 */ /* 0x000fe400088f1410 */
[C---:B------:R-:W-:Y:S02]  /*0a10*/  LEA R8, P0, R14.reuse, R6, 0x2 ;  /* 0x000000060e087211 */ /* 0x040fe400078010ff */
[----:B------:R-:W2:Y:S02]  /*0a20*/  LDG.E R6, desc[UR10][R6.64] ;  /* 0x0000000a06067981 */ /* 0x000ea4000c1e1900 */
[----:B------:R-:W-:-:S02]  /*0a30*/  LEA.HI.X R9, R14, R7, R15, 0x2, P0 ;  /* 0x000000070e097211 */ /* 0x000fc400000f140f */
[----:B------:R-:W2:Y:S04]  /*0a40*/  LDG.E R16, desc[UR10][R4.64] ;  /* 0x0000000a04107981 */ /* 0x000ea8000c1e1900 */
[----:B------:R-:W3:Y:S04]  /*0a50*/  LDG.E R17, desc[UR10][R4.64+0x4] ;  /* 0x0000040a04117981 */ /* 0x000ee8000c1e1900 */
[----:B------:R-:W3:Y:S01]  /*0a60*/  LDG.E R8, desc[UR10][R8.64] ;  /* 0x0000000a08087981 */ /* 0x000ee2000c1e1900 */
[----:B------:R-:W-:-:S04]  /*0a70*/  UIADD3 UR4, UP1, UPT, UR4, 0x2, URZ ;  /* 0x0000000204047890 */ /* 0x000fc8000ff3e0ff */
[----:B------:R-:W-:Y:S01]  /*0a80*/  UIADD3.X UR5, UPT, UPT, URZ, UR5, URZ, UP1, !UPT ;  /* 0x00000005ff057290 */ /* 0x000fe20008ffe4ff */
[----:B--2---:R-:W-:-:S04]  /*0a90*/  IMAD R19, R16, R6, R19 ;  /* 0x0000000610137224 */ /* 0x004fc800078e0213 */
[----:B---3--:R-:W-:-:S07]  /*0aa0*/  IMAD R19, R17, R8, R19 ;  /* 0x0000000811137224 */ /* 0x008fce00078e0213 */
.L_x_4:
[----:B------:R-:W-:Y:S05]  /*0ab0*/  BRA.U UP0, `(.L_x_0) ;  /* 0x0000000100407547 */ /* 0x000fea000b800000 */
        /* <DEDUP_REMOVED lines=9> */
[----:B0-----:R-:W-:Y:S02]  /*0b50*/  LEA R4, P1, R10, UR12, 0x2 ;  /* 0x0000000c0a047c11 */ /* 0x001fe4000f8210ff */
[----:B------:R-:W-:Y:S02]  /*0b60*/  LEA R8, P0, R6, UR14, 0x2 ;  /* 0x0000000e06087c11 */ /* 0x000fe4000f8010ff */
[----:B------:R-:W-:Y:S02]  /*0b70*/  LEA.HI.X R5, R10, UR13, R5, 0x2, P1 ;  /* 0x0000000d0a057c11 */ /* 0x000fe400088f1405 */
[----:B------:R-:W-:-:S03]  /*0b80*/  LEA.HI.X R9, R6, UR15, R7, 0x2, P0 ;  /* 0x0000000f06097c11 */ /* 0x000fc600080f1407 */
[----:B------:R-:W2:Y:S04]  /*0b90*/  LDG.E R4, desc[UR10][R4.64] ;  /* 0x0000000a04047981 */ /* 0x000ea8000c1e1900 */
[----:B------:R-:W2:Y:S02]  /*0ba0*/  LDG.E R8, desc[UR10][R8.64] ;  /* 0x0000000a08087981 */ /* 0x000ea4000c1e1900 */
[----:B--2---:R-:W-:-:S07]  /*0bb0*/  IMAD R19, R4, R8, R19 ;  /* 0x0000000804137224 */ /* 0x004fce00078e0213 */
.L_x_0:
[----:B------:R-:W0:Y:S01]  /*0bc0*/  LDCU.64 UR4, c[0x0][0x390] ;  /* 0x00007200ff0477ac */ /* 0x000e220008000a00 */
[----:B------:R-:W-:Y:S01]  /*0bd0*/  IMAD R4, R3, R14, RZ ;  /* 0x0000000e03047224 */ /* 0x000fe200078e02ff */
[----:B------:R-:W-:Y:S01]  /*0be0*/  MOV R2, R12 ;  /* 0x0000000c00027202 */ /* 0x000fe20000000f00 */
[----:B------:R-:W-:Y:S02]  /*0bf0*/  IMAD.MOV.U32 R3, RZ, RZ, RZ ;  /* 0x000000ffff037224 */ /* 0x000fe400078e00ff */
[C---:B------:R-:W-:Y:S02]  /*0c00*/  IMAD R15, R0.reuse, R15, R4 ;  /* 0x0000000f000f7224 */ /* 0x040fe400078e0204 */
[----:B------:R-:W-:-:S05]  /*0c10*/  IMAD.WIDE.U32 R2, R0, R14, R2 ;  /* 0x0000000e00027225 */ /* 0x000fca00078e0002 */
[----:B------:R-:W-:Y:S02]  /*0c20*/  IADD3 R3, PT, PT, R3, R15, RZ ;  /* 0x0000000f03037210 */ /* 0x000fe40007ffe0ff */
[----:B0-----:R-:W-:-:S04]  /*0c30*/  LEA R4, P0, R2, UR4, 0x2 ;  /* 0x0000000402047c11 */ /* 0x001fc8000f8010ff */
[----:B------:R-:W-:-:S05]  /*0c40*/  LEA.HI.X R5, R2, UR5, R3, 0x2, P0 ;  /* 0x0000000502057c11 */ /* 0x000fca00080f1403 */
[----:B------:R-:W-:Y:S01]  /*0c50*/  STG.E desc[UR10][R4.64], R19 ;  /* 0x0000001304007986 */ /* 0x000fe2000c10190a */
[----:B------:R-:W-:Y:S05]  /*0c60*/  EXIT ;  /* 0x000000000000794d */ /* 0x000fea0003800000 */
.L_x_5:
[----:B------:R-:W-:-:S00]  /*0c70*/  BRA `(.L_x_5) ;  /* 0xfffffffc00fc7947 */ /* 0x000fc0000383ffff */
[----:B------:R-:W-:-:S00]  /*0c80*/  NOP ;  /* 0x0000000000007918 */ /* 0x000fc00000000000 */
[----:B------:R-:W-:-:S00]  /*0c90*/  NOP ;  /* 0x0000000000007918 */ /* 0x000fc00000000000 */
[----:B------:R-:W-:-:S00]  /*0ca0*/  NOP ;  /* 0x0000000000007918 */ /* 0x000fc00000000000 */
[----:B------:R-:W-:-:S00]  /*0cb0*/  NOP ;  /* 0x0000000000007918 */ /* 0x000fc00000000000 */
[----:B------:R-:W-:-:S00]  /*0cc0*/  NOP ;  /* 0x0000000000007918 */ /* 0x000fc00000000000 */
[----:B------:R-:W-:-:S00]  /*0cd0*/  NOP ;  /* 0x0000000000007918 */ /* 0x000fc00000000000 */
[----:B------:R-:W-:-:S00]  /*0ce0*/  NOP ;  /* 0x0000000000007918 */ /* 0x000fc00000000000 */
[----:B------:R-:W-:-:S00]  /*0cf0*/  NOP ;  /* 0x0000000000007918 */ /* 0x000fc00000000000 */
.L_x_6:


//--------------------- .nv.shared.reserved.0     --------------------------
	.section	.nv.shared.reserved.0,"aw",@nobits
	.weak		__nv_reservedSMEM_offset_0_alias
	.size		__nv_reservedSMEM_offset_0_alias, 0, 64
	.other		__nv_reservedSMEM_offset_0_alias,@"STO_CUDA_RESERVED_SHARED STV_DEFAULT"
__nv_reservedSMEM_offset_0_alias:
	.zero		0
	.zero		64


//--------------------- .nv.constant0._Z9gpuKernelPKiS0_Pimmm --------------------------
	.section	.nv.constant0._Z9gpuKernelPKiS0_Pimmm,"a",@progbits
	.sectionflags	@""
	.align	4
.nv.constant0._Z9gpuKernelPKiS0_Pimmm:
	.zero		944


//--------------------- SYMBOLS --------------------------

	.type		.nv.reservedSmem.offset0,@object
	.size		.nv.reservedSmem.offset0,0x4
